	.headerflags	@"EF_CUDA_TEXMODE_UNIFIED EF_CUDA_64BIT_ADDRESS EF_CUDA_ACCELERATORS EF_CUDA_SM90 EF_CUDA_VIRTUAL_SM(EF_CUDA_SM90)"
	.elftype	@"ET_EXEC"


//--------------------- .nv.info                  --------------------------
	.section	.nv.info,"",@"SHT_CUDA_INFO"
	.align	4


	//----- nvinfo : EIATTR_REGCOUNT
	.align		4
        /*0000*/ 	.byte	0x04, 0x2f
        /*0002*/ 	.short	(.L_1 - .L_0)
	.align		4
.L_0:
        /*0004*/ 	.word	index@(triton_poi_fused_cat_44)
        /*0008*/ 	.word	0x0000001e


	//----- nvinfo : EIATTR_MIN_STACK_SIZE
	.align		4
.L_1:
        /*000c*/ 	.byte	0x04, 0x12
        /*000e*/ 	.short	(.L_3 - .L_2)
	.align		4
.L_2:
        /*0010*/ 	.word	index@(triton_poi_fused_cat_44)
        /*0014*/ 	.word	0x00000000


	//----- nvinfo : EIATTR_FRAME_SIZE
	.align		4
.L_3:
        /*0018*/ 	.byte	0x04, 0x11
        /*001a*/ 	.short	(.L_5 - .L_4)
	.align		4
.L_4:
        /*001c*/ 	.word	index@(triton_poi_fused_cat_44)
        /*0020*/ 	.word	0x00000000


	//----- nvinfo : EIATTR_MIN_STACK_SIZE
	.align		4
.L_5:
        /*0024*/ 	.byte	0x04, 0x12
        /*0026*/ 	.short	(.L_7 - .L_6)
	.align		4
.L_6:
        /*0028*/ 	.word	index@(triton_poi_fused_cat_44)
        /*002c*/ 	.word	0x00000000
.L_7:


//--------------------- .nv.info.triton_poi_fused_cat_44 --------------------------
	.section	.nv.info.triton_poi_fused_cat_44,"",@"SHT_CUDA_INFO"
	.sectionflags	@""
	.align	4


	//----- nvinfo : EIATTR_CUDA_API_VERSION
	.align		4
        /*0000*/ 	.byte	0x04, 0x37
        /*0002*/ 	.short	(.L_9 - .L_8)
.L_8:
        /*0004*/ 	.word	0x0000007c


	//----- nvinfo : EIATTR_KPARAM_INFO
	.align		4
.L_9:
        /*0008*/ 	.byte	0x04, 0x17
        /*000a*/ 	.short	(.L_11 - .L_10)
.L_10:
        /*000c*/ 	.word	0x00000000
        /*0010*/ 	.short	0x0009
        /*0012*/ 	.short	0x0048
        /*0014*/ 	.byte	0x00, 0xf0, 0x11, 0x00


	//----- nvinfo : EIATTR_KPARAM_INFO
	.align		4
.L_11:
        /*0018*/ 	.byte	0x04, 0x17
        /*001a*/ 	.short	(.L_13 - .L_12)
.L_12:
        /*001c*/ 	.word	0x00000000
        /*0020*/ 	.short	0x0008
        /*0022*/ 	.short	0x0040
        /*0024*/ 	.byte	0x00, 0xf4, 0x21, 0x00


	//----- nvinfo : EIATTR_KPARAM_INFO
	.align		4
.L_13:
        /*0028*/ 	.byte	0x04, 0x17
        /*002a*/ 	.short	(.L_15 - .L_14)
.L_14:
        /*002c*/ 	.word	0x00000000
        /*0030*/ 	.short	0x0007
        /*0032*/ 	.short	0x0038
        /*0034*/ 	.byte	0x00, 0xf4, 0x21, 0x00


	//----- nvinfo : EIATTR_KPARAM_INFO
	.align		4
.L_15:
        /*0038*/ 	.byte	0x04, 0x17
        /*003a*/ 	.short	(.L_17 - .L_16)
.L_16:
        /*003c*/ 	.word	0x00000000
        /*0040*/ 	.short	0x0006
        /*0042*/ 	.short	0x0030
        /*0044*/ 	.byte	0x00, 0xf4, 0x21, 0x00


	//----- nvinfo : EIATTR_KPARAM_INFO
	.align		4
.L_17:
        /*0048*/ 	.byte	0x04, 0x17
        /*004a*/ 	.short	(.L_19 - .L_18)
.L_18:
        /*004c*/ 	.word	0x00000000
        /*0050*/ 	.short	0x0005
        /*0052*/ 	.short	0x0028
        /*0054*/ 	.byte	0x00, 0xf4, 0x21, 0x00


	//----- nvinfo : EIATTR_KPARAM_INFO
	.align		4
.L_19:
        /*0058*/ 	.byte	0x04, 0x17
        /*005a*/ 	.short	(.L_21 - .L_20)
.L_20:
        /*005c*/ 	.word	0x00000000
        /*0060*/ 	.short	0x0004
        /*0062*/ 	.short	0x0020
        /*0064*/ 	.byte	0x00, 0xf4, 0x21, 0x00


	//----- nvinfo : EIATTR_KPARAM_INFO
	.align		4
.L_21:
        /*0068*/ 	.byte	0x04, 0x17
        /*006a*/ 	.short	(.L_23 - .L_22)
.L_22:
        /*006c*/ 	.word	0x00000000
        /*0070*/ 	.short	0x0003
        /*0072*/ 	.short	0x0018
        /*0074*/ 	.byte	0x00, 0xf4, 0x21, 0x00


	//----- nvinfo : EIATTR_KPARAM_INFO
	.align		4
.L_23:
        /*0078*/ 	.byte	0x04, 0x17
        /*007a*/ 	.short	(.L_25 - .L_24)
.L_24:
        /*007c*/ 	.word	0x00000000
        /*0080*/ 	.short	0x0002
        /*0082*/ 	.short	0x0010
        /*0084*/ 	.byte	0x00, 0xf4, 0x21, 0x00


	//----- nvinfo : EIATTR_KPARAM_INFO
	.align		4
.L_25:
        /*0088*/ 	.byte	0x04, 0x17
        /*008a*/ 	.short	(.L_27 - .L_26)
.L_26:
        /*008c*/ 	.word	0x00000000
        /*0090*/ 	.short	0x0001
        /*0092*/ 	.short	0x0008
        /*0094*/ 	.byte	0x00, 0xf4, 0x21, 0x00


	//----- nvinfo : EIATTR_KPARAM_INFO
	.align		4
.L_27:
        /*0098*/ 	.byte	0x04, 0x17
        /*009a*/ 	.short	(.L_29 - .L_28)
.L_28:
        /*009c*/ 	.word	0x00000000
        /*00a0*/ 	.short	0x0000
        /*00a2*/ 	.short	0x0000
        /*00a4*/ 	.byte	0x00, 0xf4, 0x21, 0x00


	//----- nvinfo : EIATTR_SPARSE_MMA_MASK
	.align		4
.L_29:
        /*00a8*/ 	.byte	0x03, 0x50
        /*00aa*/ 	.short	0x0000


	//----- nvinfo : EIATTR_MAXREG_COUNT
	.align		4
        /*00ac*/ 	.byte	0x03, 0x1b
        /*00ae*/ 	.short	0x00ff


	//----- nvinfo : EIATTR_EXIT_INSTR_OFFSETS
	.align		4
        /*00b0*/ 	.byte	0x04, 0x1c
        /*00b2*/ 	.short	(.L_31 - .L_30)


	//   ....[0]....
.L_30:
        /*00b4*/ 	.word	0x00000950


	//----- nvinfo : EIATTR_REQNTID
	.align		4
.L_31:
        /*00b8*/ 	.byte	0x04, 0x10
        /*00ba*/ 	.short	(.L_33 - .L_32)
.L_32:
        /*00bc*/ 	.word	0x00000100
        /*00c0*/ 	.word	0x00000001
        /*00c4*/ 	.word	0x00000001


	//----- nvinfo : EIATTR_CBANK_PARAM_SIZE
	.align		4
.L_33:
        /*00c8*/ 	.byte	0x03, 0x19
        /*00ca*/ 	.short	0x004c


	//----- nvinfo : EIATTR_PARAM_CBANK
	.align		4
        /*00cc*/ 	.byte	0x04, 0x0a
        /*00ce*/ 	.short	(.L_35 - .L_34)
	.align		4
.L_34:
        /*00d0*/ 	.word	index@(.nv.constant0.triton_poi_fused_cat_44)
        /*00d4*/ 	.short	0x0210
        /*00d6*/ 	.short	0x004c


	//----- nvinfo : EIATTR_SW_WAR
	.align		4
.L_35:
        /*00d8*/ 	.byte	0x04, 0x36
        /*00da*/ 	.short	(.L_37 - .L_36)
.L_36:
        /*00dc*/ 	.word	0x00000008
.L_37:


//--------------------- .nv.callgraph             --------------------------
	.section	.nv.callgraph,"",@"SHT_CUDA_CALLGRAPH"
	.align	4
	.sectionentsize	8
	.align		4
        /*0000*/ 	.word	0x00000000
	.align		4
        /*0004*/ 	.word	0xffffffff
	.align		4
        /*0008*/ 	.word	0x00000000
	.align		4
        /*000c*/ 	.word	0xfffffffe
	.align		4
        /*0010*/ 	.word	0x00000000
	.align		4
        /*0014*/ 	.word	0xfffffffd
	.align		4
        /*0018*/ 	.word	0x00000000
	.align		4
        /*001c*/ 	.word	0xfffffffc


//--------------------- .text.triton_poi_fused_cat_44 --------------------------
	.section	.text.triton_poi_fused_cat_44,"ax",@progbits
	.align	128
        .global         triton_poi_fused_cat_44
        .type           triton_poi_fused_cat_44,@function
        .size           triton_poi_fused_cat_44,(.L_x_1 - triton_poi_fused_cat_44)
        .other          triton_poi_fused_cat_44,@"STO_CUDA_ENTRY STV_DEFAULT"
triton_poi_fused_cat_44:
.text.triton_poi_fused_cat_44:
[----:B------:R-:W-:Y:S01]  /*0000*/  LDC R1, c[0x0][0x28] ;  /* 0x00000a00ff017b82 */ /* 0x000fe20000000800 */
[----:B------:R-:W1:Y:S07]  /*0010*/  S2R R0, SR_TID.X ;  /* 0x0000000000007919 */ /* 0x000e6e0000002100 */
[----:B------:R-:W2:Y:S01]  /*0020*/  LDC.64 R4, c[0x0][0x218] ;  /* 0x00008600ff047b82 */ /* 0x000ea20000000a00 */
[----:B------:R-:W-:Y:S01]  /*0030*/  CS2R R14, SRZ ;  /* 0x00000000000e7805 */ /* 0x000fe2000001ff00 */
[----:B------:R-:W-:Y:S01]  /*0040*/  ULDC.64 UR4, c[0x0][0x208] ;  /* 0x0000820000047ab9 */ /* 0x000fe20000000a00 */
[----:B------:R-:W3:Y:S05]  /*0050*/  S2R R3, SR_CTAID.X ;  /* 0x0000000000037919 */ /* 0x000eea0000002500 */
[----:B------:R-:W4:Y:S08]  /*0060*/  LDC.64 R8, c[0x0][0x220] ;  /* 0x00008800ff087b82 */ /* 0x000f300000000a00 */
[----:B------:R-:W5:Y:S01]  /*0070*/  LDC.64 R16, c[0x0][0x230] ;  /* 0x00008c00ff107b82 */ /* 0x000f620000000a00 */
[----:B------:R-:W-:Y:S01]  /*0080*/  CS2R R10, SRZ ;  /* 0x00000000000a7805 */ /* 0x000fe2000001ff00 */
[----:B------:R-:W-:Y:S01]  /*0090*/  ULDC.64 UR6, c[0x0][0x228] ;  /* 0x00008a0000067ab9 */ /* 0x000fe20000000a00 */
[----:B-1----:R-:W-:-:S05]  /*00a0*/  IMAD.SHL.U32 R0, R0, 0x2, RZ ;  /* 0x0000000200007824 */ /* 0x002fca00078e00ff */
[----:B------:R-:W-:-:S05]  /*00b0*/  LOP3.LUT R0, R0, 0x1fe, RZ, 0xc0, !PT ;  /* 0x000001fe00007812 */ /* 0x000fca00078ec0ff */
[----:B---3--:R-:W-:-:S05]  /*00c0*/  IMAD R2, R3, 0x200, R0 ;  /* 0x0000020003027824 */ /* 0x008fca00078e0200 */
[----:B------:R-:W-:-:S04]  /*00d0*/  SHF.R.S32.HI R19, RZ, 0x1f, R2 ;  /* 0x0000001fff137819 */ /* 0x000fc80000011402 */
[CC--:B------:R-:W-:Y:S02]  /*00e0*/  LEA.HI R0, R19.reuse, R2.reuse, RZ, 0xa ;  /* 0x0000000213007211 */ /* 0x0c0fe400078f50ff */
[----:B------:R-:W-:Y:S02]  /*00f0*/  LEA.HI R7, R19, R2, RZ, 0x5 ;  /* 0x0000000213077211 */ /* 0x000fe400078f28ff */
[----:B------:R-:W-:Y:S02]  /*0100*/  SHF.R.S32.HI R13, RZ, 0xa, R0 ;  /* 0x0000000aff0d7819 */ /* 0x000fe40000011400 */
[----:B------:R-:W-:Y:S02]  /*0110*/  SHF.R.S32.HI R12, RZ, 0x5, R7 ;  /* 0x00000005ff0c7819 */ /* 0x000fe40000011407 */
[----:B------:R-:W-:-:S04]  /*0120*/  LEA.HI R3, R13, R13, RZ, 0x8 ;  /* 0x0000000d0d037211 */ /* 0x000fc800078f40ff */
[----:B------:R-:W-:Y:S02]  /*0130*/  LOP3.LUT R6, R3, 0xffffff00, RZ, 0xc0, !PT ;  /* 0xffffff0003067812 */ /* 0x000fe400078ec0ff */
[----:B------:R-:W-:-:S03]  /*0140*/  LEA.HI R3, R12, R12, RZ, 0x5 ;  /* 0x0000000c0c037211 */ /* 0x000fc600078f28ff */
[----:B------:R-:W-:Y:S01]  /*0150*/  IMAD.IADD R13, R13, 0x1, -R6 ;  /* 0x000000010d0d7824 */ /* 0x000fe200078e0a06 */
[----:B------:R-:W-:-:S04]  /*0160*/  LOP3.LUT R3, R3, 0xffffffe0, RZ, 0xc0, !PT ;  /* 0xffffffe003037812 */ /* 0x000fc800078ec0ff */
[----:B------:R-:W-:Y:S01]  /*0170*/  ISETP.GE.AND P0, PT, R13, 0x80, PT ;  /* 0x000000800d00780c */ /* 0x000fe20003f06270 */
[----:B------:R-:W-:Y:S01]  /*0180*/  IMAD.IADD R12, R12, 0x1, -R3 ;  /* 0x000000010c0c7824 */ /* 0x000fe200078e0a03 */
[----:B------:R-:W-:-:S03]  /*0190*/  LOP3.LUT R3, R7, 0xffffffe0, RZ, 0xc0, !PT ;  /* 0xffffffe007037812 */ /* 0x000fc600078ec0ff */
[----:B--2---:R-:W-:Y:S01]  /*01a0*/  IMAD.WIDE R20, R12, 0x8, R4 ;  /* 0x000000080c147825 */ /* 0x004fe200078e0204 */
[----:B------:R-:W-:-:S03]  /*01b0*/  CS2R R4, SRZ ;  /* 0x0000000000047805 */ /* 0x000fc6000001ff00 */
[----:B------:R-:W-:-:S04]  /*01c0*/  IMAD.IADD R3, R2, 0x1, -R3 ;  /* 0x0000000102037824 */ /* 0x000fc800078e0a03 */
[----:B------:R-:W2:Y:S01]  /*01d0*/  @!P0 LDG.E.EL.64 R14, desc[UR4][R20.64] ;  /* 0x00000004140e8981 */ /* 0x000ea2000c2e1b00 */
[----:B------:R-:W-:Y:S01]  /*01e0*/  CS2R R6, SRZ ;  /* 0x0000000000067805 */ /* 0x000fe2000001ff00 */
[----:B----4-:R-:W-:Y:S01]  /*01f0*/  IMAD.WIDE R22, R3, 0x8, R8 ;  /* 0x0000000803167825 */ /* 0x010fe200078e0208 */
[----:B------:R-:W-:-:S04]  /*0200*/  CS2R R8, SRZ ;  /* 0x0000000000087805 */ /* 0x000fc8000001ff00 */
[----:B------:R-:W3:Y:S01]  /*0210*/  @!P0 LDG.E.EL.128 R4, desc[UR4][R22.64] ;  /* 0x0000000416048981 */ /* 0x000ee2000c2e1d00 */
[----:B-----5:R-:W-:-:S05]  /*0220*/  IMAD.WIDE R16, R3, 0x8, R16 ;  /* 0x0000000803107825 */ /* 0x020fca00078e0210 */
[----:B------:R1:W4:Y:S01]  /*0230*/  @!P0 LDG.E.EL.128 R8, desc[UR4][R16.64] ;  /* 0x0000000410088981 */ /* 0x000322000c2e1d00 */
[----:B------:R-:W-:-:S04]  /*0240*/  LEA.HI R19, R19, R2, RZ, 0x12 ;  /* 0x0000000213137211 */ /* 0x000fc800078f90ff */
[----:B------:R-:W-:Y:S02]  /*0250*/  LOP3.LUT R26, R19, 0xfffc0000, RZ, 0xc0, !PT ;  /* 0xfffc0000131a7812 */ /* 0x000fe400078ec0ff */
[----:B--2---:R-:W-:Y:S02]  /*0260*/  SEL R20, R15, RZ, !P0 ;  /* 0x000000ff0f147207 */ /* 0x004fe40004000000 */
[----:B------:R-:W-:Y:S02]  /*0270*/  SEL R18, R14, RZ, !P0 ;  /* 0x000000ff0e127207 */ /* 0x000fe40004000000 */
[----:B------:R-:W-:Y:S02]  /*0280*/  SHF.R.U32.HI R15, RZ, 0x1b, R20 ;  /* 0x0000001bff0f7819 */ /* 0x000fe40000011614 */
[----:B---3--:R-:W-:Y:S02]  /*0290*/  SEL R23, R5, RZ, !P0 ;  /* 0x000000ff05177207 */ /* 0x008fe40004000000 */
[----:B------:R-:W-:-:S02]  /*02a0*/  LOP3.LUT R15, R15, 0x10, RZ, 0xc0, !PT ;  /* 0x000000100f0f7812 */ /* 0x000fc400078ec0ff */
[----:B------:R-:W-:Y:S02]  /*02b0*/  SEL R5, R6, RZ, !P0 ;  /* 0x000000ff06057207 */ /* 0x000fe40004000000 */
[----:B------:R-:W-:Y:S02]  /*02c0*/  IADD3 R24, P1, R15, R18, RZ ;  /* 0x000000120f187210 */ /* 0x000fe40007f3e0ff */
[----:B------:R-:W-:Y:S02]  /*02d0*/  SEL R18, R7, RZ, !P0 ;  /* 0x000000ff07127207 */ /* 0x000fe40004000000 */
[----:B------:R-:W-:Y:S01]  /*02e0*/  SEL R14, R4, RZ, !P0 ;  /* 0x000000ff040e7207 */ /* 0x000fe20004000000 */
[----:B------:R-:W-:Y:S01]  /*02f0*/  IMAD.X R7, RZ, RZ, R20, P1 ;  /* 0x000000ffff077224 */ /* 0x000fe200008e0614 */
[----:B------:R-:W-:Y:S01]  /*0300*/  SHF.R.U32.HI R21, RZ, 0x19, R23 ;  /* 0x00000019ff157819 */ /* 0x000fe20000011617 */
[----:B------:R-:W-:Y:S01]  /*0310*/  IMAD.SHL.U32 R6, R24, 0x40, RZ ;  /* 0x0000004018067824 */ /* 0x000fe200078e00ff */
[----:B-1----:R-:W-:-:S02]  /*0320*/  LEA R17, P1, R5, UR6, 0x2 ;  /* 0x0000000605117c11 */ /* 0x002fc4000f8210ff */
[----:B------:R-:W-:Y:S02]  /*0330*/  LEA R16, P2, R14, UR6, 0x2 ;  /* 0x000000060e107c11 */ /* 0x000fe4000f8410ff */
[----:B------:R-:W-:Y:S02]  /*0340*/  LOP3.LUT R21, R21, 0x40, RZ, 0xc0, !PT ;  /* 0x0000004015157812 */ /* 0x000fe400078ec0ff */
[--C-:B------:R-:W-:Y:S02]  /*0350*/  SHF.R.U32.HI R15, RZ, 0x19, R18.reuse ;  /* 0x00000019ff0f7819 */ /* 0x100fe40000011612 */
[----:B------:R-:W-:Y:S02]  /*0360*/  LEA.HI.X R5, R5, UR7, R18, 0x2, P1 ;  /* 0x0000000705057c11 */ /* 0x000fe400088f1412 */
[----:B----4-:R-:W-:Y:S02]  /*0370*/  SEL R20, R9, RZ, !P0 ;  /* 0x000000ff09147207 */ /* 0x010fe40004000000 */
[----:B------:R-:W-:-:S02]  /*0380*/  SEL R18, R11, RZ, !P0 ;  /* 0x000000ff0b127207 */ /* 0x000fc40004000000 */
[----:B------:R-:W-:Y:S02]  /*0390*/  SHF.L.U64.HI R4, R24, 0x6, R7 ;  /* 0x0000000618047819 */ /* 0x000fe40000010207 */
[----:B------:R-:W-:Y:S02]  /*03a0*/  LEA.HI.X R7, R14, UR7, R23, 0x2, P2 ;  /* 0x000000070e077c11 */ /* 0x000fe400090f1417 */
[----:B------:R-:W-:Y:S02]  /*03b0*/  IADD3 R16, P4, P3, R6, R16, R21 ;  /* 0x0000001006107210 */ /* 0x000fe40007b9e015 */
[----:B------:R-:W-:Y:S02]  /*03c0*/  SEL R23, R8, RZ, !P0 ;  /* 0x000000ff08177207 */ /* 0x000fe40004000000 */
[----:B------:R-:W-:Y:S02]  /*03d0*/  SEL R21, R10, RZ, !P0 ;  /* 0x000000ff0a157207 */ /* 0x000fe40004000000 */
[----:B------:R-:W-:-:S02]  /*03e0*/  SHF.R.U32.HI R11, RZ, 0x19, R20 ;  /* 0x00000019ff0b7819 */ /* 0x000fc40000011614 */
[----:B------:R-:W-:Y:S02]  /*03f0*/  SHF.R.U32.HI R9, RZ, 0x19, R18 ;  /* 0x00000019ff097819 */ /* 0x000fe40000011612 */
[----:B------:R-:W-:Y:S02]  /*0400*/  LOP3.LUT R15, R15, 0x40, RZ, 0xc0, !PT ;  /* 0x000000400f0f7812 */ /* 0x000fe400078ec0ff */
[----:B------:R-:W-:Y:S02]  /*0410*/  LEA R10, P5, R23, UR6, 0x2 ;  /* 0x00000006170a7c11 */ /* 0x000fe4000f8a10ff */
[----:B------:R-:W-:Y:S02]  /*0420*/  LEA R8, P6, R21, UR6, 0x2 ;  /* 0x0000000615087c11 */ /* 0x000fe4000f8c10ff */
[----:B------:R-:W-:Y:S02]  /*0430*/  LOP3.LUT R11, R11, 0x40, RZ, 0xc0, !PT ;  /* 0x000000400b0b7812 */ /* 0x000fe400078ec0ff */
[----:B------:R-:W-:-:S02]  /*0440*/  LOP3.LUT R9, R9, 0x40, RZ, 0xc0, !PT ;  /* 0x0000004009097812 */ /* 0x000fc400078ec0ff */
[----:B------:R-:W-:Y:S02]  /*0450*/  IADD3 R14, P2, P1, R6, R17, R15 ;  /* 0x00000011060e7210 */ /* 0x000fe4000795e00f */
[----:B------:R-:W-:Y:S02]  /*0460*/  LEA.HI.X R23, R23, UR7, R20, 0x2, P5 ;  /* 0x0000000717177c11 */ /* 0x000fe4000a8f1414 */
[----:B------:R-:W-:Y:S01]  /*0470*/  LEA.HI.X R21, R21, UR7, R18, 0x2, P6 ;  /* 0x0000000715157c11 */ /* 0x000fe2000b0f1412 */
[----:B------:R-:W-:Y:S01]  /*0480*/  IMAD.MOV.U32 R18, RZ, RZ, RZ ;  /* 0x000000ffff127224 */ /* 0x000fe200078e00ff */
[----:B------:R-:W-:Y:S02]  /*0490*/  IADD3.X R17, R4, R7, RZ, P4, P3 ;  /* 0x0000000704117210 */ /* 0x000fe400027e64ff */
[----:B------:R-:W-:Y:S02]  /*04a0*/  CS2R R24, SRZ ;  /* 0x0000000000187805 */ /* 0x000fe4000001ff00 */
[C---:B------:R-:W-:Y:S01]  /*04b0*/  IADD3 R10, P5, P6, R6.reuse, R10, R11 ;  /* 0x0000000a060a7210 */ /* 0x040fe20007ebe00b */
[----:B------:R-:W-:Y:S01]  /*04c0*/  ULDC.64 UR6, c[0x0][0x248] ;  /* 0x0000920000067ab9 */ /* 0x000fe20000000a00 */
[----:B------:R-:W-:-:S02]  /*04d0*/  IADD3 R8, P3, P4, R6, R8, R9 ;  /* 0x0000000806087210 */ /* 0x000fc40007c7e009 */
[C---:B------:R-:W-:Y:S01]  /*04e0*/  IADD3.X R15, R4.reuse, R5, RZ, P2, P1 ;  /* 0x00000005040f7210 */ /* 0x040fe200017e24ff */
[----:B------:R-:W1:Y:S01]  /*04f0*/  LDC.64 R6, c[0x0][0x210] ;  /* 0x00008400ff067b82 */ /* 0x000e620000000a00 */
[C---:B------:R-:W-:Y:S02]  /*0500*/  IADD3.X R11, R4.reuse, R23, RZ, P5, P6 ;  /* 0x00000017040b7210 */ /* 0x040fe40002fec4ff */
[----:B------:R-:W-:Y:S01]  /*0510*/  IADD3.X R9, R4, R21, RZ, P3, P4 ;  /* 0x0000001504097210 */ /* 0x000fe20001fe84ff */
[----:B------:R-:W-:Y:S01]  /*0520*/  IMAD.SHL.U32 R21, R13, 0x100, RZ ;  /* 0x000001000d157824 */ /* 0x000fe200078e00ff */
[----:B------:R-:W-:-:S03]  /*0530*/  SHF.R.S32.HI R20, RZ, 0x12, R19 ;  /* 0x00000012ff147819 */ /* 0x000fc60000011413 */
[----:B------:R-:W2:Y:S01]  /*0540*/  LDC.64 R4, c[0x0][0x238] ;  /* 0x00008e00ff047b82 */ /* 0x000ea20000000a00 */
[----:B------:R-:W-:-:S04]  /*0550*/  IMAD.WIDE R16, R21, 0x4, R16 ;  /* 0x0000000415107825 */ /* 0x000fc800078e0210 */
[----:B------:R-:W-:-:S04]  /*0560*/  IMAD.WIDE R14, R21, 0x4, R14 ;  /* 0x00000004150e7825 */ /* 0x000fc800078e020e */
[----:B------:R-:W-:-:S04]  /*0570*/  IMAD.WIDE R10, R21, 0x4, R10 ;  /* 0x00000004150a7825 */ /* 0x000fc800078e020a */
[----:B------:R-:W-:-:S04]  /*0580*/  IMAD.WIDE R8, R21, 0x4, R8 ;  /* 0x0000000415087825 */ /* 0x000fc800078e0208 */
[----:B------:R-:W-:-:S04]  /*0590*/  IMAD.SHL.U32 R23, R20, 0x8000, RZ ;  /* 0x0000800014177824 */ /* 0x000fc800078e00ff */
[----:B------:R-:W-:-:S04]  /*05a0*/  IMAD.WIDE R16, R23, 0x4, R16 ;  /* 0x0000000417107825 */ /* 0x000fc800078e0210 */
[C---:B------:R-:W-:Y:S01]  /*05b0*/  IMAD.WIDE R14, R23.reuse, 0x4, R14 ;  /* 0x00000004170e7825 */ /* 0x040fe200078e020e */
[----:B------:R3:W4:Y:S03]  /*05c0*/  @!P0 LDG.E.EL R18, desc[UR4][R16.64] ;  /* 0x0000000410128981 */ /* 0x000726000c2e1900 */
[----:B------:R-:W-:Y:S01]  /*05d0*/  IMAD.WIDE R10, R23, 0x4, R10 ;  /* 0x00000004170a7825 */ /* 0x000fe200078e020a */
[----:B------:R-:W-:Y:S01]  /*05e0*/  ISETP.GT.AND P1, PT, R13, 0x7f, PT ;  /* 0x0000007f0d00780c */ /* 0x000fe20003f24270 */
[----:B------:R-:W5:Y:S02]  /*05f0*/  @!P0 LDG.E.EL R24, desc[UR4][R14.64] ;  /* 0x000000040e188981 */ /* 0x000f64000c2e1900 */
[----:B------:R-:W-:Y:S02]  /*0600*/  IMAD.WIDE R22, R23, 0x4, R8 ;  /* 0x0000000417167825 */ /* 0x000fe400078e0208 */
[----:B------:R-:W1:Y:S01]  /*0610*/  LDC.64 R8, c[0x0][0x240] ;  /* 0x00009000ff087b82 */ /* 0x000e620000000a00 */
[----:B------:R2:W5:Y:S01]  /*0620*/  @!P0 LDG.E.EL R25, desc[UR4][R10.64] ;  /* 0x000000040a198981 */ /* 0x000562000c2e1900 */
[----:B------:R-:W-:-:S02]  /*0630*/  IMAD.SHL.U32 R19, R20, 0x20000, RZ ;  /* 0x0002000014137824 */ /* 0x000fc400078e00ff */
[----:B------:R-:W-:-:S03]  /*0640*/  IMAD.MOV.U32 R21, RZ, RZ, RZ ;  /* 0x000000ffff157224 */ /* 0x000fc600078e00ff */
[----:B---3--:R-:W-:Y:S01]  /*0650*/  IADD3 R17, R19, R2, -R26 ;  /* 0x0000000213117210 */ /* 0x008fe20007ffe81a */
[----:B--2---:R-:W-:Y:S01]  /*0660*/  IMAD.WIDE R26, R3, 0x4, R4 ;  /* 0x00000004031a7825 */ /* 0x004fe200078e0204 */
[----:B------:R-:W-:Y:S02]  /*0670*/  LOP3.LUT R3, R0, 0xfffffc00, RZ, 0xc0, !PT ;  /* 0xfffffc0000037812 */ /* 0x000fe400078ec0ff */
[----:B------:R-:W-:Y:S01]  /*0680*/  CS2R R4, SRZ ;  /* 0x0000000000047805 */ /* 0x000fe2000001ff00 */
[----:B------:R-:W2:Y:S01]  /*0690*/  @!P0 LDG.E.EL R21, desc[UR4][R22.64] ;  /* 0x0000000416158981 */ /* 0x000ea2000c2e1900 */
[----:B------:R-:W-:Y:S02]  /*06a0*/  IMAD.SHL.U32 R13, R13, 0x400, RZ ;  /* 0x000004000d0d7824 */ /* 0x000fe400078e00ff */
[----:B------:R-:W-:Y:S01]  /*06b0*/  IMAD.IADD R0, R2, 0x1, -R3 ;  /* 0x0000000102007824 */ /* 0x000fe200078e0a03 */
[----:B------:R-:W-:Y:S01]  /*06c0*/  SHF.R.S32.HI R10, RZ, 0x1f, R19 ;  /* 0x0000001fff0a7819 */ /* 0x000fe20000011413 */
[----:B-1----:R-:W-:Y:S01]  /*06d0*/  IMAD.WIDE R16, R17, 0x4, R6 ;  /* 0x0000000411107825 */ /* 0x002fe200078e0206 */
[----:B------:R-:W-:-:S02]  /*06e0*/  CS2R R6, SRZ ;  /* 0x0000000000067805 */ /* 0x000fc4000001ff00 */
[----:B------:R-:W-:Y:S01]  /*06f0*/  SHF.R.S32.HI R3, RZ, 0x1f, R13 ;  /* 0x0000001fff037819 */ /* 0x000fe2000001140d */
[----:B------:R-:W3:Y:S01]  /*0700*/  @!P0 LDG.E.EL.64 R4, desc[UR4][R26.64] ;  /* 0x000000041a048981 */ /* 0x000ee2000c2e1b00 */
[----:B------:R-:W-:Y:S02]  /*0710*/  IADD3 R19, P2, P3, R13, R0, R19 ;  /* 0x000000000d137210 */ /* 0x000fe40007b5e013 */
[----:B------:R-:W-:Y:S01]  /*0720*/  SHF.R.S32.HI R11, RZ, 0x1f, R0 ;  /* 0x0000001fff0b7819 */ /* 0x000fe20000011400 */
[----:B------:R-:W-:Y:S01]  /*0730*/  IMAD.MOV.U32 R0, RZ, RZ, RZ ;  /* 0x000000ffff007224 */ /* 0x000fe200078e00ff */
[----:B------:R1:W3:Y:S02]  /*0740*/  @!P0 LDG.E.64 R6, desc[UR4][R16.64] ;  /* 0x0000000410068981 */ /* 0x0002e4000c1e1b00 */
[----:B------:R-:W-:Y:S01]  /*0750*/  IADD3.X R10, R3, R11, R10, P2, P3 ;  /* 0x0000000b030a7210 */ /* 0x000fe200017e640a */
[----:B------:R-:W-:Y:S02]  /*0760*/  IMAD.MOV.U32 R3, RZ, RZ, RZ ;  /* 0x000000ffff037224 */ /* 0x000fe400078e00ff */
[----:B0-----:R-:W-:Y:S01]  /*0770*/  IMAD.WIDE R12, R12, 0x4, R8 ;  /* 0x000000040c0c7825 */ /* 0x001fe200078e0208 */
[----:B------:R-:W-:-:S02]  /*0780*/  LEA R14, P2, R19, UR6, 0x2 ;  /* 0x00000006130e7c11 */ /* 0x000fc4000f8410ff */
[----:B------:R-:W-:Y:S02]  /*0790*/  CS2R R8, SRZ ;  /* 0x0000000000087805 */ /* 0x000fe4000001ff00 */
[----:B------:R-:W3:Y:S01]  /*07a0*/  @!P0 LDG.E.EL R0, desc[UR4][R12.64] ;  /* 0x000000040c008981 */ /* 0x000ee2000c2e1900 */
[----:B------:R-:W-:Y:S02]  /*07b0*/  LEA.HI.X R15, R19, UR7, R10, 0x2, P2 ;  /* 0x00000007130f7c11 */ /* 0x000fe400090f140a */
[----:B------:R-:W0:Y:S01]  /*07c0*/  LDC.64 R10, c[0x0][0x250] ;  /* 0x00009400ff0a7b82 */ /* 0x000e220000000a00 */
[----:B------:R0:W3:Y:S04]  /*07d0*/  @!P0 LDG.E.EL R3, desc[UR4][R12.64] ;  /* 0x000000040c038981 */ /* 0x0000e8000c2e1900 */
[----:B------:R-:W3:Y:S01]  /*07e0*/  @P1 LDG.E.64 R8, desc[UR4][R14.64+-0x80000] ;  /* 0xf80000040e081981 */ /* 0x000ee2000c1e1b00 */
[----:B0-----:R-:W-:Y:S01]  /*07f0*/  IMAD.WIDE R10, R2, 0x4, R10 ;  /* 0x00000004020a7825 */ /* 0x001fe200078e020a */
[----:B----4-:R-:W-:-:S02]  /*0800*/  SEL R19, R18, RZ, !P0 ;  /* 0x000000ff12137207 */ /* 0x010fc40004000000 */
[----:B-----5:R-:W-:Y:S02]  /*0810*/  SEL R24, R24, RZ, !P0 ;  /* 0x000000ff18187207 */ /* 0x020fe40004000000 */
[----:B-1----:R-:W-:-:S05]  /*0820*/  SEL R16, R25, RZ, !P0 ;  /* 0x000000ff19107207 */ /* 0x002fca0004000000 */
[----:B------:R-:W-:Y:S01]  /*0830*/  FADD R16, -R19, R16 ;  /* 0x0000001013107221 */ /* 0x000fe20000000100 */
[----:B--2---:R-:W-:-:S05]  /*0840*/  SEL R21, R21, RZ, !P0 ;  /* 0x000000ff15157207 */ /* 0x004fca0004000000 */
[----:B------:R-:W-:Y:S01]  /*0850*/  FADD R21, -R24, R21 ;  /* 0x0000001518157221 */ /* 0x000fe20000000100 */
[----:B---3--:R-:W-:Y:S02]  /*0860*/  SEL R4, R4, RZ, !P0 ;  /* 0x000000ff04047207 */ /* 0x008fe40004000000 */
[----:B------:R-:W-:Y:S02]  /*0870*/  SEL R5, R5, RZ, !P0 ;  /* 0x000000ff05057207 */ /* 0x000fe40004000000 */
[----:B------:R-:W-:Y:S01]  /*0880*/  SEL R13, R6, RZ, !P0 ;  /* 0x000000ff060d7207 */ /* 0x000fe20004000000 */
[----:B------:R-:W-:Y:S01]  /*0890*/  FFMA R4, R16, R4, R19 ;  /* 0x0000000410047223 */ /* 0x000fe20000000013 */
[----:B------:R-:W-:Y:S01]  /*08a0*/  SEL R6, R7, RZ, !P0 ;  /* 0x000000ff07067207 */ /* 0x000fe20004000000 */
[----:B------:R-:W-:Y:S02]  /*08b0*/  FFMA R5, R21, R5, R24 ;  /* 0x0000000515057223 */ /* 0x000fe40000000018 */
[----:B------:R-:W-:-:S02]  /*08c0*/  FADD R4, -R13, R4 ;  /* 0x000000040d047221 */ /* 0x000fc40000000100 */
[----:B------:R-:W-:Y:S01]  /*08d0*/  FADD R5, -R6, R5 ;  /* 0x0000000506057221 */ /* 0x000fe20000000100 */
[----:B------:R-:W-:Y:S02]  /*08e0*/  SEL R0, R0, RZ, !P0 ;  /* 0x000000ff00007207 */ /* 0x000fe40004000000 */
[----:B------:R-:W-:-:S03]  /*08f0*/  SEL R3, R3, RZ, !P0 ;  /* 0x000000ff03037207 */ /* 0x000fc60004000000 */
[----:B------:R-:W-:Y:S01]  /*0900*/  FFMA R4, R4, R0, R13 ;  /* 0x0000000004047223 */ /* 0x000fe2000000000d */
[----:B------:R-:W-:Y:S01]  /*0910*/  @P0 SEL R4, R8, RZ, P1 ;  /* 0x000000ff08040207 */ /* 0x000fe20000800000 */
[----:B------:R-:W-:Y:S01]  /*0920*/  FFMA R5, R5, R3, R6 ;  /* 0x0000000305057223 */ /* 0x000fe20000000006 */
[----:B------:R-:W-:-:S05]  /*0930*/  @P0 SEL R5, R9, RZ, P1 ;  /* 0x000000ff09050207 */ /* 0x000fca0000800000 */
[----:B------:R-:W-:Y:S01]  /*0940*/  STG.E.64 desc[UR4][R10.64], R4 ;  /* 0x000000040a007986 */ /* 0x000fe2000c101b04 */
[----:B------:R-:W-:Y:S05]  /*0950*/  EXIT ;  /* 0x000000000000794d */ /* 0x000fea0003800000 */
.L_x_0:
[----:B------:R-:W-:-:S00]  /*0960*/  BRA `(.L_x_0) ;  /* 0xfffffffc00fc7947 */ /* 0x000fc0000383ffff */
[----:B------:R-:W-:-:S00]  /*0970*/  NOP ;  /* 0x0000000000007918 */ /* 0x000fc00000000000 */
        /* <DEDUP_REMOVED lines=8> */
.L_x_1:


//--------------------- .nv.constant0.triton_poi_fused_cat_44 --------------------------
	.section	.nv.constant0.triton_poi_fused_cat_44,"a",@progbits
	.sectionflags	@""
	.align	4
.nv.constant0.triton_poi_fused_cat_44:
	.zero		604
